	.headerflags	@"EF_CUDA_TEXMODE_UNIFIED EF_CUDA_64BIT_ADDRESS EF_CUDA_ACCELERATORS EF_CUDA_SM90 EF_CUDA_VIRTUAL_SM(EF_CUDA_SM90)"
	.elftype	@"ET_EXEC"


//--------------------- .nv.info                  --------------------------
	.section	.nv.info,"",@"SHT_CUDA_INFO"
	.align	4


	//----- nvinfo : EIATTR_REGCOUNT
	.align		4
        /*0000*/ 	.byte	0x04, 0x2f
        /*0002*/ 	.short	(.L_3 - .L_2)
	.align		4
.L_2:
        /*0004*/ 	.word	index@(triton_poi_fused__native_batch_norm_legit_no_training_convolution_relu_11)
        /*0008*/ 	.word	0x00000016


	//----- nvinfo : EIATTR_MIN_STACK_SIZE
	.align		4
.L_3:
        /*000c*/ 	.byte	0x04, 0x12
        /*000e*/ 	.short	(.L_5 - .L_4)
	.align		4
.L_4:
        /*0010*/ 	.word	index@(triton_poi_fused__native_batch_norm_legit_no_training_convolution_relu_11)
        /*0014*/ 	.word	0x00000000


	//----- nvinfo : EIATTR_FRAME_SIZE
	.align		4
.L_5:
        /*0018*/ 	.byte	0x04, 0x11
        /*001a*/ 	.short	(.L_7 - .L_6)
	.align		4
.L_6:
        /*001c*/ 	.word	index@(triton_poi_fused__native_batch_norm_legit_no_training_convolution_relu_11)
        /*0020*/ 	.word	0x00000000


	//----- nvinfo : EIATTR_MIN_STACK_SIZE
	.align		4
.L_7:
        /*0024*/ 	.byte	0x04, 0x12
        /*0026*/ 	.short	(.L_9 - .L_8)
	.align		4
.L_8:
        /*0028*/ 	.word	index@(triton_poi_fused__native_batch_norm_legit_no_training_convolution_relu_11)
        /*002c*/ 	.word	0x00000000
.L_9:


//--------------------- .nv.info.triton_poi_fused__native_batch_norm_legit_no_training_convolution_relu_11 --------------------------
	.section	.nv.info.triton_poi_fused__native_batch_norm_legit_no_training_convolution_relu_11,"",@"SHT_CUDA_INFO"
	.sectionflags	@""
	.align	4


	//----- nvinfo : EIATTR_CUDA_API_VERSION
	.align		4
        /*0000*/ 	.byte	0x04, 0x37
        /*0002*/ 	.short	(.L_11 - .L_10)
.L_10:
        /*0004*/ 	.word	0x0000007c


	//----- nvinfo : EIATTR_KPARAM_INFO
	.align		4
.L_11:
        /*0008*/ 	.byte	0x04, 0x17
        /*000a*/ 	.short	(.L_13 - .L_12)
.L_12:
        /*000c*/ 	.word	0x00000000
        /*0010*/ 	.short	0x0007
        /*0012*/ 	.short	0x0038
        /*0014*/ 	.byte	0x00, 0xf0, 0x11, 0x00


	//----- nvinfo : EIATTR_KPARAM_INFO
	.align		4
.L_13:
        /*0018*/ 	.byte	0x04, 0x17
        /*001a*/ 	.short	(.L_15 - .L_14)
.L_14:
        /*001c*/ 	.word	0x00000000
        /*0020*/ 	.short	0x0006
        /*0022*/ 	.short	0x0030
        /*0024*/ 	.byte	0x00, 0xf4, 0x21, 0x00


	//----- nvinfo : EIATTR_KPARAM_INFO
	.align		4
.L_15:
        /*0028*/ 	.byte	0x04, 0x17
        /*002a*/ 	.short	(.L_17 - .L_16)
.L_16:
        /*002c*/ 	.word	0x00000000
        /*0030*/ 	.short	0x0005
        /*0032*/ 	.short	0x0028
        /*0034*/ 	.byte	0x00, 0xf4, 0x21, 0x00


	//----- nvinfo : EIATTR_KPARAM_INFO
	.align		4
.L_17:
        /*0038*/ 	.byte	0x04, 0x17
        /*003a*/ 	.short	(.L_19 - .L_18)
.L_18:
        /*003c*/ 	.word	0x00000000
        /*0040*/ 	.short	0x0004
        /*0042*/ 	.short	0x0020
        /*0044*/ 	.byte	0x00, 0xf4, 0x21, 0x00


	//----- nvinfo : EIATTR_KPARAM_INFO
	.align		4
.L_19:
        /*0048*/ 	.byte	0x04, 0x17
        /*004a*/ 	.short	(.L_21 - .L_20)
.L_20:
        /*004c*/ 	.word	0x00000000
        /*0050*/ 	.short	0x0003
        /*0052*/ 	.short	0x0018
        /*0054*/ 	.byte	0x00, 0xf4, 0x21, 0x00


	//----- nvinfo : EIATTR_KPARAM_INFO
	.align		4
.L_21:
        /*0058*/ 	.byte	0x04, 0x17
        /*005a*/ 	.short	(.L_23 - .L_22)
.L_22:
        /*005c*/ 	.word	0x00000000
        /*0060*/ 	.short	0x0002
        /*0062*/ 	.short	0x0010
        /*0064*/ 	.byte	0x00, 0xf4, 0x21, 0x00


	//----- nvinfo : EIATTR_KPARAM_INFO
	.align		4
.L_23:
        /*0068*/ 	.byte	0x04, 0x17
        /*006a*/ 	.short	(.L_25 - .L_24)
.L_24:
        /*006c*/ 	.word	0x00000000
        /*0070*/ 	.short	0x0001
        /*0072*/ 	.short	0x0008
        /*0074*/ 	.byte	0x00, 0xf4, 0x21, 0x00


	//----- nvinfo : EIATTR_KPARAM_INFO
	.align		4
.L_25:
        /*0078*/ 	.byte	0x04, 0x17
        /*007a*/ 	.short	(.L_27 - .L_26)
.L_26:
        /*007c*/ 	.word	0x00000000
        /*0080*/ 	.short	0x0000
        /*0082*/ 	.short	0x0000
        /*0084*/ 	.byte	0x00, 0xf4, 0x21, 0x00


	//----- nvinfo : EIATTR_SPARSE_MMA_MASK
	.align		4
.L_27:
        /*0088*/ 	.byte	0x03, 0x50
        /*008a*/ 	.short	0x0000


	//----- nvinfo : EIATTR_MAXREG_COUNT
	.align		4
        /*008c*/ 	.byte	0x03, 0x1b
        /*008e*/ 	.short	0x00ff


	//----- nvinfo : EIATTR_EXIT_INSTR_OFFSETS
	.align		4
        /*0090*/ 	.byte	0x04, 0x1c
        /*0092*/ 	.short	(.L_29 - .L_28)


	//   ....[0]....
.L_28:
        /*0094*/ 	.word	0x00000420


	//----- nvinfo : EIATTR_REQNTID
	.align		4
.L_29:
        /*0098*/ 	.byte	0x04, 0x10
        /*009a*/ 	.short	(.L_31 - .L_30)
.L_30:
        /*009c*/ 	.word	0x00000100
        /*00a0*/ 	.word	0x00000001
        /*00a4*/ 	.word	0x00000001


	//----- nvinfo : EIATTR_CBANK_PARAM_SIZE
	.align		4
.L_31:
        /*00a8*/ 	.byte	0x03, 0x19
        /*00aa*/ 	.short	0x003c


	//----- nvinfo : EIATTR_PARAM_CBANK
	.align		4
        /*00ac*/ 	.byte	0x04, 0x0a
        /*00ae*/ 	.short	(.L_33 - .L_32)
	.align		4
.L_32:
        /*00b0*/ 	.word	index@(.nv.constant0.triton_poi_fused__native_batch_norm_legit_no_training_convolution_relu_11)
        /*00b4*/ 	.short	0x0210
        /*00b6*/ 	.short	0x003c


	//----- nvinfo : EIATTR_SW_WAR
	.align		4
.L_33:
        /*00b8*/ 	.byte	0x04, 0x36
        /*00ba*/ 	.short	(.L_35 - .L_34)
.L_34:
        /*00bc*/ 	.word	0x00000008
.L_35:


//--------------------- .nv.callgraph             --------------------------
	.section	.nv.callgraph,"",@"SHT_CUDA_CALLGRAPH"
	.align	4
	.sectionentsize	8
	.align		4
        /*0000*/ 	.word	0x00000000
	.align		4
        /*0004*/ 	.word	0xffffffff
	.align		4
        /*0008*/ 	.word	0x00000000
	.align		4
        /*000c*/ 	.word	0xfffffffe
	.align		4
        /*0010*/ 	.word	0x00000000
	.align		4
        /*0014*/ 	.word	0xfffffffd
	.align		4
        /*0018*/ 	.word	0x00000000
	.align		4
        /*001c*/ 	.word	0xfffffffc


//--------------------- .nv.constant4             --------------------------
	.section	.nv.constant4,"a",@progbits
	.align	8
	.align		8
.nv.constant4:
        /*0000*/ 	.dword	_$_str
	.align		8
        /*0008*/ 	.dword	_$_str_$_2


//--------------------- .text.triton_poi_fused__native_batch_norm_legit_no_training_convolution_relu_11 --------------------------
	.section	.text.triton_poi_fused__native_batch_norm_legit_no_training_convolution_relu_11,"ax",@progbits
	.align	128
        .global         triton_poi_fused__native_batch_norm_legit_no_training_convolution_relu_11
        .type           triton_poi_fused__native_batch_norm_legit_no_training_convolution_relu_11,@function
        .size           triton_poi_fused__native_batch_norm_legit_no_training_convolution_relu_11,(.L_x_1 - triton_poi_fused__native_batch_norm_legit_no_training_convolution_relu_11)
        .other          triton_poi_fused__native_batch_norm_legit_no_training_convolution_relu_11,@"STO_CUDA_ENTRY STV_DEFAULT"
triton_poi_fused__native_batch_norm_legit_no_training_convolution_relu_11:
.text.triton_poi_fused__native_batch_norm_legit_no_training_convolution_relu_11:
[----:B------:R-:W-:Y:S01]  /*0000*/  LDC R1, c[0x0][0x28] ;  /* 0x00000a00ff017b82 */ /* 0x000fe20000000800 */
[----:B------:R-:W1:Y:S07]  /*0010*/  S2R R0, SR_TID.X ;  /* 0x0000000000007919 */ /* 0x000e6e0000002100 */
[----:B------:R-:W2:Y:S01]  /*0020*/  LDC.64 R6, c[0x0][0x228] ;  /* 0x00008a00ff067b82 */ /* 0x000ea20000000a00 */
[----:B------:R-:W-:Y:S01]  /*0030*/  ULDC.64 UR4, c[0x0][0x208] ;  /* 0x0000820000047ab9 */ /* 0x000fe20000000a00 */
[----:B------:R-:W3:Y:S06]  /*0040*/  S2R R3, SR_CTAID.X ;  /* 0x0000000000037919 */ /* 0x000eec0000002500 */
[----:B------:R-:W4:Y:S08]  /*0050*/  LDC.64 R12, c[0x0][0x218] ;  /* 0x00008600ff0c7b82 */ /* 0x000f300000000a00 */
[----:B------:R-:W5:Y:S08]  /*0060*/  LDC.64 R14, c[0x0][0x220] ;  /* 0x00008800ff0e7b82 */ /* 0x000f700000000a00 */
[----:B------:R-:W5:Y:S01]  /*0070*/  LDC.64 R10, c[0x0][0x238] ;  /* 0x00008e00ff0a7b82 */ /* 0x000f620000000a00 */
[----:B-1----:R-:W-:-:S07]  /*0080*/  SHF.L.U32 R0, R0, 0x1, RZ ;  /* 0x0000000100007819 */ /* 0x002fce00000006ff */
[----:B------:R-:W1:Y:S01]  /*0090*/  LDC.64 R16, c[0x0][0x230] ;  /* 0x00008c00ff107b82 */ /* 0x000e620000000a00 */
[----:B------:R-:W-:-:S04]  /*00a0*/  LOP3.LUT R0, R0, 0x1fe, RZ, 0xc0, !PT ;  /* 0x000001fe00007812 */ /* 0x000fc800078ec0ff */
[----:B---3--:R-:W-:-:S05]  /*00b0*/  LEA R0, R3, R0, 0x9 ;  /* 0x0000000003007211 */ /* 0x008fca00078e48ff */
[----:B------:R-:W-:-:S05]  /*00c0*/  IMAD.HI R2, R0, 0x5397829d, RZ ;  /* 0x5397829d00027827 */ /* 0x000fca00078e02ff */
[----:B------:R-:W-:-:S04]  /*00d0*/  SHF.R.U32.HI R3, RZ, 0x1f, R2 ;  /* 0x0000001fff037819 */ /* 0x000fc80000011602 */
[----:B------:R-:W-:-:S05]  /*00e0*/  LEA.HI.SX32 R3, R2, R3, 0x1a ;  /* 0x0000000302037211 */ /* 0x000fca00078fd2ff */
[----:B------:R-:W-:Y:S02]  /*00f0*/  IMAD R8, R3, -0xc4, R0 ;  /* 0xffffff3c03087824 */ /* 0x000fe400078e0200 */
[----:B------:R-:W3:Y:S02]  /*0100*/  LDC.64 R2, c[0x0][0x210] ;  /* 0x00008400ff027b82 */ /* 0x000ee40000000a00 */
[----:B--2---:R-:W-:-:S06]  /*0110*/  IMAD.WIDE R6, R8, 0x4, R6 ;  /* 0x0000000408067825 */ /* 0x004fcc00078e0206 */
[----:B------:R-:W2:Y:S01]  /*0120*/  LDG.E.EL.64 R6, desc[UR4][R6.64] ;  /* 0x0000000406067981 */ /* 0x000ea2000c2e1b00 */
[----:B----4-:R-:W-:-:S04]  /*0130*/  IMAD.WIDE R12, R8, 0x4, R12 ;  /* 0x00000004080c7825 */ /* 0x010fc800078e020c */
[C---:B-----5:R-:W-:Y:S02]  /*0140*/  IMAD.WIDE R14, R8.reuse, 0x4, R14 ;  /* 0x00000004080e7825 */ /* 0x060fe400078e020e */
[----:B------:R-:W4:Y:S02]  /*0150*/  LDG.E.EL.64 R12, desc[UR4][R12.64] ;  /* 0x000000040c0c7981 */ /* 0x000f24000c2e1b00 */
[C---:B0-----:R-:W-:Y:S02]  /*0160*/  IMAD.WIDE R10, R8.reuse, 0x4, R10 ;  /* 0x00000004080a7825 */ /* 0x041fe400078e020a */
[----:B------:R-:W5:Y:S02]  /*0170*/  LDG.E.EL.64 R14, desc[UR4][R14.64] ;  /* 0x000000040e0e7981 */ /* 0x000f64000c2e1b00 */
[----:B-1----:R-:W-:Y:S02]  /*0180*/  IMAD.WIDE R16, R8, 0x4, R16 ;  /* 0x0000000408107825 */ /* 0x002fe400078e0210 */
[----:B------:R-:W4:Y:S02]  /*0190*/  LDG.E.EL.64 R10, desc[UR4][R10.64] ;  /* 0x000000040a0a7981 */ /* 0x000f24000c2e1b00 */
[----:B---3--:R-:W-:-:S02]  /*01a0*/  IMAD.WIDE R2, R0, 0x4, R2 ;  /* 0x0000000400027825 */ /* 0x008fc400078e0202 */
[----:B------:R0:W3:Y:S04]  /*01b0*/  LDG.E.EL.64 R8, desc[UR4][R16.64] ;  /* 0x0000000410087981 */ /* 0x0000e8000c2e1b00 */
[----:B------:R-:W4:Y:S01]  /*01c0*/  LDG.E.64 R4, desc[UR4][R2.64] ;  /* 0x0000000402047981 */ /* 0x000f22000c1e1b00 */
[----:B0-----:R-:W-:Y:S01]  /*01d0*/  HFMA2.MMA R16, -RZ, RZ, 1.625, 0 ;  /* 0x3e800000ff107435 */ /* 0x001fe200000001ff */
[----:B--2---:R-:W-:Y:S01]  /*01e0*/  FADD R6, R6, 9.9999997473787516356e-06 ;  /* 0x3727c5ac06067421 */ /* 0x004fe20000000000 */
[----:B------:R-:W-:-:S03]  /*01f0*/  FADD R7, R7, 9.9999997473787516356e-06 ;  /* 0x3727c5ac07077421 */ /* 0x000fc60000000000 */
[----:B------:R-:W0:Y:S08]  /*0200*/  MUFU.SQRT R18, R6 ;  /* 0x0000000600127308 */ /* 0x000e300000002000 */
[----:B------:R1:W2:Y:S01]  /*0210*/  MUFU.SQRT R19, R7 ;  /* 0x0000000700137308 */ /* 0x0002a20000002000 */
[C---:B0-----:R-:W-:Y:S02]  /*0220*/  FSETP.GT.AND P0, PT, R18.reuse, 8.50705917302346158658e+37, PT ;  /* 0x7e8000001200780b */ /* 0x041fe40003f04000 */
[----:B------:R-:W-:Y:S01]  /*0230*/  FSETP.GEU.AND P2, PT, R18, 1.175494350822287508e-38, PT ;  /* 0x008000001200780b */ /* 0x000fe20003f4e000 */
[----:B-1----:R-:W0:Y:S01]  /*0240*/  LDC.64 R6, c[0x0][0x240] ;  /* 0x00009000ff067b82 */ /* 0x002e220000000a00 */
[----:B--2---:R-:W-:-:S02]  /*0250*/  FSETP.GT.AND P1, PT, R19, 8.50705917302346158658e+37, PT ;  /* 0x7e8000001300780b */ /* 0x004fc40003f24000 */
[----:B------:R-:W-:-:S07]  /*0260*/  FSETP.GEU.AND P3, PT, R19, 1.175494350822287508e-38, PT ;  /* 0x008000001300780b */ /* 0x000fce0003f6e000 */
[----:B------:R-:W-:-:S04]  /*0270*/  @P0 FMUL R18, R18, 0.25 ;  /* 0x3e80000012120820 */ /* 0x000fc80000400000 */
[----:B------:R-:W-:Y:S01]  /*0280*/  @!P2 FMUL R18, R18, 16777216 ;  /* 0x4b8000001212a820 */ /* 0x000fe20000400000 */
[----:B------:R-:W-:-:S04]  /*0290*/  @P1 FMUL R19, R19, 0.25 ;  /* 0x3e80000013131820 */ /* 0x000fc80000400000 */
[----:B------:R-:W-:Y:S01]  /*02a0*/  @!P3 FMUL R19, R19, 16777216 ;  /* 0x4b8000001313b820 */ /* 0x000fe20000400000 */
[----:B------:R-:W1:Y:S01]  /*02b0*/  MUFU.RCP R18, R18 ;  /* 0x0000001200127308 */ /* 0x000e620000001000 */
[----:B------:R-:W-:-:S07]  /*02c0*/  FSEL R17, R16, 1, P0 ;  /* 0x3f80000010117808 */ /* 0x000fce0000000000 */
[----:B------:R-:W2:Y:S01]  /*02d0*/  MUFU.RCP R19, R19 ;  /* 0x0000001300137308 */ /* 0x000ea20000001000 */
[----:B------:R-:W-:Y:S01]  /*02e0*/  FSEL R16, R16, 1, P1 ;  /* 0x3f80000010107808 */ /* 0x000fe20000800000 */
[----:B------:R-:W-:Y:S01]  /*02f0*/  @!P2 FMUL R17, R17, 16777216 ;  /* 0x4b8000001111a820 */ /* 0x000fe20000400000 */
[----:B----4-:R-:W-:Y:S01]  /*0300*/  FADD R4, R4, R12 ;  /* 0x0000000c04047221 */ /* 0x010fe20000000000 */
[----:B------:R-:W-:Y:S02]  /*0310*/  FADD R5, R5, R13 ;  /* 0x0000000d05057221 */ /* 0x000fe40000000000 */
[----:B------:R-:W-:Y:S01]  /*0320*/  @!P3 FMUL R16, R16, 16777216 ;  /* 0x4b8000001010b820 */ /* 0x000fe20000400000 */
[----:B-1----:R-:W-:Y:S01]  /*0330*/  FMUL R17, R18, R17 ;  /* 0x0000001112117220 */ /* 0x002fe20000400000 */
[----:B-----5:R-:W-:Y:S01]  /*0340*/  FADD R14, -R14, R4 ;  /* 0x000000040e0e7221 */ /* 0x020fe20000000100 */
[----:B------:R-:W-:Y:S01]  /*0350*/  FADD R15, -R15, R5 ;  /* 0x000000050f0f7221 */ /* 0x000fe20000000100 */
[----:B--2---:R-:W-:-:S02]  /*0360*/  FMUL R16, R19, R16 ;  /* 0x0000001013107220 */ /* 0x004fc40000400000 */
[----:B------:R-:W-:Y:S02]  /*0370*/  FMUL R17, R14, R17 ;  /* 0x000000110e117220 */ /* 0x000fe40000400000 */
[----:B------:R-:W-:Y:S02]  /*0380*/  FMUL R16, R15, R16 ;  /* 0x000000100f107220 */ /* 0x000fe40000400000 */
[----:B---3--:R-:W-:Y:S02]  /*0390*/  FFMA R8, R8, R17, R10 ;  /* 0x0000001108087223 */ /* 0x008fe4000000000a */
[----:B------:R-:W-:-:S03]  /*03a0*/  FFMA R9, R9, R16, R11 ;  /* 0x0000001009097223 */ /* 0x000fc6000000000b */
[----:B------:R-:W-:Y:S02]  /*03b0*/  FSETP.GEU.AND P0, PT, R8, RZ, PT ;  /* 0x000000ff0800720b */ /* 0x000fe40003f0e000 */
[C---:B------:R-:W-:Y:S01]  /*03c0*/  FSETP.GEU.AND P1, PT, R9.reuse, RZ, PT ;  /* 0x000000ff0900720b */ /* 0x040fe20003f2e000 */
[----:B0-----:R-:W-:Y:S01]  /*03d0*/  IMAD.WIDE R6, R0, 0x4, R6 ;  /* 0x0000000400067825 */ /* 0x001fe200078e0206 */
[----:B------:R-:W-:Y:S02]  /*03e0*/  FSEL R8, R8, RZ, P0 ;  /* 0x000000ff08087208 */ /* 0x000fe40000000000 */
[----:B------:R-:W-:Y:S01]  /*03f0*/  FSEL R9, R9, RZ, P1 ;  /* 0x000000ff09097208 */ /* 0x000fe20000800000 */
[----:B------:R-:W-:Y:S04]  /*0400*/  STG.E.64 desc[UR4][R2.64], R4 ;  /* 0x0000000402007986 */ /* 0x000fe8000c101b04 */
[----:B------:R-:W-:Y:S01]  /*0410*/  STG.E.64 desc[UR4][R6.64], R8 ;  /* 0x0000000806007986 */ /* 0x000fe2000c101b04 */
[----:B------:R-:W-:Y:S05]  /*0420*/  EXIT ;  /* 0x000000000000794d */ /* 0x000fea0003800000 */
.L_x_0:
[----:B------:R-:W-:-:S00]  /*0430*/  BRA `(.L_x_0) ;  /* 0xfffffffc00fc7947 */ /* 0x000fc0000383ffff */
[----:B------:R-:W-:-:S00]  /*0440*/  NOP ;  /* 0x0000000000007918 */ /* 0x000fc00000000000 */
        /* <DEDUP_REMOVED lines=11> */
.L_x_1:


//--------------------- .nv.global.init           --------------------------
	.section	.nv.global.init,"aw",@progbits
.nv.global.init:
	.type		_$_str,@object
	.size		_$_str,(_$_str_$_2 - _$_str)
_$_str:
        /*0000*/ 	.byte	0x5f, 0x5f, 0x43, 0x55, 0x44, 0x41, 0x5f, 0x46, 0x54, 0x5a, 0x00
	.type		_$_str_$_2,@object
	.size		_$_str_$_2,(.L_1 - _$_str_$_2)
_$_str_$_2:
        /*000b*/ 	.byte	0x5f, 0x5f, 0x43, 0x55, 0x44, 0x41, 0x5f, 0x50, 0x52, 0x45, 0x43, 0x5f, 0x53, 0x51, 0x52, 0x54
        /*001b*/ 	.byte	0x00
.L_1:


//--------------------- .nv.constant0.triton_poi_fused__native_batch_norm_legit_no_training_convolution_relu_11 --------------------------
	.section	.nv.constant0.triton_poi_fused__native_batch_norm_legit_no_training_convolution_relu_11,"a",@progbits
	.sectionflags	@""
	.align	4
.nv.constant0.triton_poi_fused__native_batch_norm_legit_no_training_convolution_relu_11:
	.zero		588
